	.headerflags	@"EF_CUDA_TEXMODE_UNIFIED EF_CUDA_64BIT_ADDRESS EF_CUDA_ACCELERATORS EF_CUDA_SM90 EF_CUDA_VIRTUAL_SM(EF_CUDA_SM90)"
	.elftype	@"ET_EXEC"


//--------------------- .nv.info                  --------------------------
	.section	.nv.info,"",@"SHT_CUDA_INFO"
	.align	4


	//----- nvinfo : EIATTR_REGCOUNT
	.align		4
        /*0000*/ 	.byte	0x04, 0x2f
        /*0002*/ 	.short	(.L_3 - .L_2)
	.align		4
.L_2:
        /*0004*/ 	.word	index@(triton_poi_fused__native_batch_norm_legit_no_training__prelu_kernel_7)
        /*0008*/ 	.word	0x00000016


	//----- nvinfo : EIATTR_MIN_STACK_SIZE
	.align		4
.L_3:
        /*000c*/ 	.byte	0x04, 0x12
        /*000e*/ 	.short	(.L_5 - .L_4)
	.align		4
.L_4:
        /*0010*/ 	.word	index@(triton_poi_fused__native_batch_norm_legit_no_training__prelu_kernel_7)
        /*0014*/ 	.word	0x00000000


	//----- nvinfo : EIATTR_FRAME_SIZE
	.align		4
.L_5:
        /*0018*/ 	.byte	0x04, 0x11
        /*001a*/ 	.short	(.L_7 - .L_6)
	.align		4
.L_6:
        /*001c*/ 	.word	index@(triton_poi_fused__native_batch_norm_legit_no_training__prelu_kernel_7)
        /*0020*/ 	.word	0x00000000


	//----- nvinfo : EIATTR_MIN_STACK_SIZE
	.align		4
.L_7:
        /*0024*/ 	.byte	0x04, 0x12
        /*0026*/ 	.short	(.L_9 - .L_8)
	.align		4
.L_8:
        /*0028*/ 	.word	index@(triton_poi_fused__native_batch_norm_legit_no_training__prelu_kernel_7)
        /*002c*/ 	.word	0x00000000
.L_9:


//--------------------- .nv.info.triton_poi_fused__native_batch_norm_legit_no_training__prelu_kernel_7 --------------------------
	.section	.nv.info.triton_poi_fused__native_batch_norm_legit_no_training__prelu_kernel_7,"",@"SHT_CUDA_INFO"
	.sectionflags	@""
	.align	4


	//----- nvinfo : EIATTR_CUDA_API_VERSION
	.align		4
        /*0000*/ 	.byte	0x04, 0x37
        /*0002*/ 	.short	(.L_11 - .L_10)
.L_10:
        /*0004*/ 	.word	0x0000007c


	//----- nvinfo : EIATTR_KPARAM_INFO
	.align		4
.L_11:
        /*0008*/ 	.byte	0x04, 0x17
        /*000a*/ 	.short	(.L_13 - .L_12)
.L_12:
        /*000c*/ 	.word	0x00000000
        /*0010*/ 	.short	0x0007
        /*0012*/ 	.short	0x0038
        /*0014*/ 	.byte	0x00, 0xf0, 0x11, 0x00


	//----- nvinfo : EIATTR_KPARAM_INFO
	.align		4
.L_13:
        /*0018*/ 	.byte	0x04, 0x17
        /*001a*/ 	.short	(.L_15 - .L_14)
.L_14:
        /*001c*/ 	.word	0x00000000
        /*0020*/ 	.short	0x0006
        /*0022*/ 	.short	0x0030
        /*0024*/ 	.byte	0x00, 0xf4, 0x21, 0x00


	//----- nvinfo : EIATTR_KPARAM_INFO
	.align		4
.L_15:
        /*0028*/ 	.byte	0x04, 0x17
        /*002a*/ 	.short	(.L_17 - .L_16)
.L_16:
        /*002c*/ 	.word	0x00000000
        /*0030*/ 	.short	0x0005
        /*0032*/ 	.short	0x0028
        /*0034*/ 	.byte	0x00, 0xf4, 0x21, 0x00


	//----- nvinfo : EIATTR_KPARAM_INFO
	.align		4
.L_17:
        /*0038*/ 	.byte	0x04, 0x17
        /*003a*/ 	.short	(.L_19 - .L_18)
.L_18:
        /*003c*/ 	.word	0x00000000
        /*0040*/ 	.short	0x0004
        /*0042*/ 	.short	0x0020
        /*0044*/ 	.byte	0x00, 0xf4, 0x21, 0x00


	//----- nvinfo : EIATTR_KPARAM_INFO
	.align		4
.L_19:
        /*0048*/ 	.byte	0x04, 0x17
        /*004a*/ 	.short	(.L_21 - .L_20)
.L_20:
        /*004c*/ 	.word	0x00000000
        /*0050*/ 	.short	0x0003
        /*0052*/ 	.short	0x0018
        /*0054*/ 	.byte	0x00, 0xf4, 0x21, 0x00


	//----- nvinfo : EIATTR_KPARAM_INFO
	.align		4
.L_21:
        /*0058*/ 	.byte	0x04, 0x17
        /*005a*/ 	.short	(.L_23 - .L_22)
.L_22:
        /*005c*/ 	.word	0x00000000
        /*0060*/ 	.short	0x0002
        /*0062*/ 	.short	0x0010
        /*0064*/ 	.byte	0x00, 0xf4, 0x21, 0x00


	//----- nvinfo : EIATTR_KPARAM_INFO
	.align		4
.L_23:
        /*0068*/ 	.byte	0x04, 0x17
        /*006a*/ 	.short	(.L_25 - .L_24)
.L_24:
        /*006c*/ 	.word	0x00000000
        /*0070*/ 	.short	0x0001
        /*0072*/ 	.short	0x0008
        /*0074*/ 	.byte	0x00, 0xf4, 0x21, 0x00


	//----- nvinfo : EIATTR_KPARAM_INFO
	.align		4
.L_25:
        /*0078*/ 	.byte	0x04, 0x17
        /*007a*/ 	.short	(.L_27 - .L_26)
.L_26:
        /*007c*/ 	.word	0x00000000
        /*0080*/ 	.short	0x0000
        /*0082*/ 	.short	0x0000
        /*0084*/ 	.byte	0x00, 0xf4, 0x21, 0x00


	//----- nvinfo : EIATTR_SPARSE_MMA_MASK
	.align		4
.L_27:
        /*0088*/ 	.byte	0x03, 0x50
        /*008a*/ 	.short	0x0000


	//----- nvinfo : EIATTR_MAXREG_COUNT
	.align		4
        /*008c*/ 	.byte	0x03, 0x1b
        /*008e*/ 	.short	0x00ff


	//----- nvinfo : EIATTR_EXIT_INSTR_OFFSETS
	.align		4
        /*0090*/ 	.byte	0x04, 0x1c
        /*0092*/ 	.short	(.L_29 - .L_28)


	//   ....[0]....
.L_28:
        /*0094*/ 	.word	0x00000360


	//   ....[1]....
        /*0098*/ 	.word	0x00000380


	//----- nvinfo : EIATTR_REQNTID
	.align		4
.L_29:
        /*009c*/ 	.byte	0x04, 0x10
        /*009e*/ 	.short	(.L_31 - .L_30)
.L_30:
        /*00a0*/ 	.word	0x00000080
        /*00a4*/ 	.word	0x00000001
        /*00a8*/ 	.word	0x00000001


	//----- nvinfo : EIATTR_CBANK_PARAM_SIZE
	.align		4
.L_31:
        /*00ac*/ 	.byte	0x03, 0x19
        /*00ae*/ 	.short	0x003c


	//----- nvinfo : EIATTR_PARAM_CBANK
	.align		4
        /*00b0*/ 	.byte	0x04, 0x0a
        /*00b2*/ 	.short	(.L_33 - .L_32)
	.align		4
.L_32:
        /*00b4*/ 	.word	index@(.nv.constant0.triton_poi_fused__native_batch_norm_legit_no_training__prelu_kernel_7)
        /*00b8*/ 	.short	0x0210
        /*00ba*/ 	.short	0x003c


	//----- nvinfo : EIATTR_SW_WAR
	.align		4
.L_33:
        /*00bc*/ 	.byte	0x04, 0x36
        /*00be*/ 	.short	(.L_35 - .L_34)
.L_34:
        /*00c0*/ 	.word	0x00000008
.L_35:


//--------------------- .nv.callgraph             --------------------------
	.section	.nv.callgraph,"",@"SHT_CUDA_CALLGRAPH"
	.align	4
	.sectionentsize	8
	.align		4
        /*0000*/ 	.word	0x00000000
	.align		4
        /*0004*/ 	.word	0xffffffff
	.align		4
        /*0008*/ 	.word	0x00000000
	.align		4
        /*000c*/ 	.word	0xfffffffe
	.align		4
        /*0010*/ 	.word	0x00000000
	.align		4
        /*0014*/ 	.word	0xfffffffd
	.align		4
        /*0018*/ 	.word	0x00000000
	.align		4
        /*001c*/ 	.word	0xfffffffc


//--------------------- .nv.constant4             --------------------------
	.section	.nv.constant4,"a",@progbits
	.align	8
	.align		8
.nv.constant4:
        /*0000*/ 	.dword	_$_str
	.align		8
        /*0008*/ 	.dword	_$_str_$_2


//--------------------- .text.triton_poi_fused__native_batch_norm_legit_no_training__prelu_kernel_7 --------------------------
	.section	.text.triton_poi_fused__native_batch_norm_legit_no_training__prelu_kernel_7,"ax",@progbits
	.align	128
        .global         triton_poi_fused__native_batch_norm_legit_no_training__prelu_kernel_7
        .type           triton_poi_fused__native_batch_norm_legit_no_training__prelu_kernel_7,@function
        .size           triton_poi_fused__native_batch_norm_legit_no_training__prelu_kernel_7,(.L_x_1 - triton_poi_fused__native_batch_norm_legit_no_training__prelu_kernel_7)
        .other          triton_poi_fused__native_batch_norm_legit_no_training__prelu_kernel_7,@"STO_CUDA_ENTRY STV_DEFAULT"
triton_poi_fused__native_batch_norm_legit_no_training__prelu_kernel_7:
.text.triton_poi_fused__native_batch_norm_legit_no_training__prelu_kernel_7:
[----:B------:R-:W0:Y:S01]  /*0000*/  LDC R1, c[0x0][0x28] ;  /* 0x00000a00ff017b82 */ /* 0x000e220000000800 */
[----:B------:R-:W1:Y:S07]  /*0010*/  S2R R2, SR_TID.X ;  /* 0x0000000000027919 */ /* 0x000e6e0000002100 */
[----:B------:R-:W2:Y:S01]  /*0020*/  LDC.64 R8, c[0x0][0x228] ;  /* 0x00008a00ff087b82 */ /* 0x000ea20000000a00 */
[----:B------:R-:W-:Y:S01]  /*0030*/  ULDC.64 UR4, c[0x0][0x208] ;  /* 0x0000820000047ab9 */ /* 0x000fe20000000a00 */
[----:B------:R-:W3:Y:S06]  /*0040*/  S2R R3, SR_CTAID.X ;  /* 0x0000000000037919 */ /* 0x000eec0000002500 */
[----:B------:R-:W4:Y:S08]  /*0050*/  LDC.64 R10, c[0x0][0x218] ;  /* 0x00008600ff0a7b82 */ /* 0x000f300000000a00 */
[----:B------:R-:W5:Y:S08]  /*0060*/  LDC.64 R12, c[0x0][0x220] ;  /* 0x00008800ff0c7b82 */ /* 0x000f700000000a00 */
[----:B------:R-:W4:Y:S01]  /*0070*/  LDC.64 R14, c[0x0][0x230] ;  /* 0x00008c00ff0e7b82 */ /* 0x000f220000000a00 */
[----:B-1----:R-:W-:-:S07]  /*0080*/  LOP3.LUT R2, R2, 0x7f, RZ, 0xc0, !PT ;  /* 0x0000007f02027812 */ /* 0x002fce00078ec0ff */
[----:B------:R-:W1:Y:S01]  /*0090*/  LDC.64 R4, c[0x0][0x238] ;  /* 0x00008e00ff047b82 */ /* 0x000e620000000a00 */
[----:B---3--:R-:W-:Y:S02]  /*00a0*/  SHF.R.S32.HI R0, RZ, 0x18, R3 ;  /* 0x00000018ff007819 */ /* 0x008fe40000011403 */
[----:B------:R-:W-:Y:S02]  /*00b0*/  LEA R2, R3, R2, 0x7 ;  /* 0x0000000203027211 */ /* 0x000fe400078e38ff */
[----:B------:R-:W-:Y:S02]  /*00c0*/  SGXT R3, R0, 0x1 ;  /* 0x000000010003781a */ /* 0x000fe40000000200 */
[----:B------:R-:W-:Y:S02]  /*00d0*/  CS2R R6, SRZ ;  /* 0x0000000000067805 */ /* 0x000fe4000001ff00 */
[----:B------:R-:W-:Y:S01]  /*00e0*/  ISETP.GE.AND P0, PT, R2, 0xc00, PT ;  /* 0x00000c000200780c */ /* 0x000fe20003f06270 */
[----:B------:R-:W3:Y:S01]  /*00f0*/  LDC.64 R16, c[0x0][0x240] ;  /* 0x00009000ff107b82 */ /* 0x000ee20000000a00 */
[----:B------:R-:W-:-:S04]  /*0100*/  LEA.HI R3, R3, R2, RZ, 0x8 ;  /* 0x0000000203037211 */ /* 0x000fc800078f40ff */
[----:B------:R-:W-:-:S05]  /*0110*/  SHF.R.S32.HI R3, RZ, 0x8, R3 ;  /* 0x00000008ff037819 */ /* 0x000fca0000011403 */
[----:B------:R-:W-:-:S05]  /*0120*/  IMAD.HI R0, R3, 0x55555556, RZ ;  /* 0x5555555603007827 */ /* 0x000fca00078e02ff */
[----:B------:R-:W-:-:S05]  /*0130*/  LEA.HI R0, R0, R0, RZ, 0x1 ;  /* 0x0000000000007211 */ /* 0x000fca00078f08ff */
[----:B------:R-:W-:Y:S01]  /*0140*/  IMAD R19, R0, -0x3, R3 ;  /* 0xfffffffd00137824 */ /* 0x000fe200078e0203 */
[----:B------:R-:W-:-:S03]  /*0150*/  HFMA2.MMA R0, -RZ, RZ, 0, 0 ;  /* 0x00000000ff007435 */ /* 0x000fc600000001ff */
[----:B--2---:R-:W-:-:S07]  /*0160*/  IMAD.WIDE R8, R19, 0x4, R8 ;  /* 0x0000000413087825 */ /* 0x004fce00078e0208 */
[----:B------:R2:W3:Y:S01]  /*0170*/  @!P0 LDG.E.EL R0, desc[UR4][R8.64] ;  /* 0x0000000408008981 */ /* 0x0004e2000c2e1900 */
[----:B------:R-:W-:Y:S01]  /*0180*/  MOV R3, RZ ;  /* 0x000000ff00037202 */ /* 0x000fe20000000f00 */
[----:B----4-:R-:W-:-:S04]  /*0190*/  IMAD.WIDE R10, R2, 0x4, R10 ;  /* 0x00000004020a7825 */ /* 0x010fc800078e020a */
[C---:B-----5:R-:W-:Y:S01]  /*01a0*/  IMAD.WIDE R12, R19.reuse, 0x4, R12 ;  /* 0x00000004130c7825 */ /* 0x060fe200078e020c */
[----:B------:R-:W4:Y:S04]  /*01b0*/  @!P0 LDG.E R3, desc[UR4][R10.64] ;  /* 0x000000040a038981 */ /* 0x000f28000c1e1900 */
[----:B------:R-:W4:Y:S01]  /*01c0*/  @!P0 LDG.E.EL R6, desc[UR4][R12.64] ;  /* 0x000000040c068981 */ /* 0x000f22000c2e1900 */
[----:B--2---:R-:W-:Y:S01]  /*01d0*/  CS2R R8, SRZ ;  /* 0x0000000000087805 */ /* 0x004fe2000001ff00 */
[----:B0-----:R-:W-:-:S04]  /*01e0*/  IMAD.WIDE R14, R19, 0x4, R14 ;  /* 0x00000004130e7825 */ /* 0x001fc800078e020e */
[C---:B-1----:R-:W-:Y:S01]  /*01f0*/  IMAD.WIDE R4, R19.reuse, 0x4, R4 ;  /* 0x0000000413047825 */ /* 0x042fe200078e0204 */
[----:B------:R-:W2:Y:S04]  /*0200*/  @!P0 LDG.E.EL R8, desc[UR4][R14.64] ;  /* 0x000000040e088981 */ /* 0x000ea8000c2e1900 */
[----:B------:R0:W2:Y:S01]  /*0210*/  @!P0 LDG.E.EL R7, desc[UR4][R4.64] ;  /* 0x0000000404078981 */ /* 0x0000a2000c2e1900 */
[----:B---3--:R-:W-:-:S05]  /*0220*/  IMAD.WIDE R16, R19, 0x4, R16 ;  /* 0x0000000413107825 */ /* 0x008fca00078e0210 */
[----:B------:R-:W3:Y:S01]  /*0230*/  @!P0 LDG.E.EL R9, desc[UR4][R16.64] ;  /* 0x0000000410098981 */ /* 0x000ee2000c2e1900 */
[----:B0-----:R-:W-:Y:S01]  /*0240*/  HFMA2.MMA R5, -RZ, RZ, 1.625, 0 ;  /* 0x3e800000ff057435 */ /* 0x001fe200000001ff */
[----:B------:R-:W-:-:S04]  /*0250*/  FADD R0, R0, 9.9999997473787516356e-06 ;  /* 0x3727c5ac00007421 */ /* 0x000fc80000000000 */
[----:B------:R-:W0:Y:S01]  /*0260*/  MUFU.SQRT R10, R0 ;  /* 0x00000000000a7308 */ /* 0x000e220000002000 */
[----:B----4-:R-:W-:Y:S01]  /*0270*/  FADD R3, -R6, R3 ;  /* 0x0000000306037221 */ /* 0x010fe20000000100 */
[C---:B0-----:R-:W-:Y:S02]  /*0280*/  FSETP.GT.AND P1, PT, R10.reuse, 8.50705917302346158658e+37, PT ;  /* 0x7e8000000a00780b */ /* 0x041fe40003f24000 */
[----:B------:R-:W-:Y:S02]  /*0290*/  FSETP.GEU.AND P2, PT, R10, 1.175494350822287508e-38, PT ;  /* 0x008000000a00780b */ /* 0x000fe40003f4e000 */
[----:B------:R-:W-:-:S09]  /*02a0*/  FSEL R5, R5, 1, P1 ;  /* 0x3f80000005057808 */ /* 0x000fd20000800000 */
[----:B------:R-:W-:Y:S02]  /*02b0*/  @P1 FMUL R10, R10, 0.25 ;  /* 0x3e8000000a0a1820 */ /* 0x000fe40000400000 */
[----:B------:R-:W-:Y:S02]  /*02c0*/  @!P2 FMUL R5, R5, 16777216 ;  /* 0x4b8000000505a820 */ /* 0x000fe40000400000 */
[----:B------:R-:W-:-:S06]  /*02d0*/  @!P2 FMUL R10, R10, 16777216 ;  /* 0x4b8000000a0aa820 */ /* 0x000fcc0000400000 */
[----:B------:R-:W0:Y:S02]  /*02e0*/  MUFU.RCP R10, R10 ;  /* 0x0000000a000a7308 */ /* 0x000e240000001000 */
[----:B0-----:R-:W-:Y:S02]  /*02f0*/  FMUL R6, R10, R5 ;  /* 0x000000050a067220 */ /* 0x001fe40000400000 */
[----:B------:R-:W0:Y:S02]  /*0300*/  LDC.64 R4, c[0x0][0x210] ;  /* 0x00008400ff047b82 */ /* 0x000e240000000a00 */
[----:B------:R-:W-:-:S04]  /*0310*/  FMUL R6, R3, R6 ;  /* 0x0000000603067220 */ /* 0x000fc80000400000 */
[----:B--2---:R-:W-:-:S05]  /*0320*/  FFMA R6, R6, R8, R7 ;  /* 0x0000000806067223 */ /* 0x004fca0000000007 */
[----:B------:R-:W-:Y:S01]  /*0330*/  FSETP.GT.AND P1, PT, R6, RZ, PT ;  /* 0x000000ff0600720b */ /* 0x000fe20003f24000 */
[----:B0-----:R-:W-:-:S12]  /*0340*/  IMAD.WIDE R2, R2, 0x4, R4 ;  /* 0x0000000402027825 */ /* 0x001fd800078e0204 */
[----:B---3--:R-:W-:Y:S01]  /*0350*/  @!P1 FMUL R6, R6, R9 ;  /* 0x0000000906069220 */ /* 0x008fe20000400000 */
[----:B------:R-:W-:Y:S06]  /*0360*/  @P0 EXIT ;  /* 0x000000000000094d */ /* 0x000fec0003800000 */
[----:B------:R-:W-:Y:S01]  /*0370*/  STG.E desc[UR4][R2.64], R6 ;  /* 0x0000000602007986 */ /* 0x000fe2000c101904 */
[----:B------:R-:W-:Y:S05]  /*0380*/  EXIT ;  /* 0x000000000000794d */ /* 0x000fea0003800000 */
.L_x_0:
[----:B------:R-:W-:-:S00]  /*0390*/  BRA `(.L_x_0) ;  /* 0xfffffffc00fc7947 */ /* 0x000fc0000383ffff */
[----:B------:R-:W-:-:S00]  /*03a0*/  NOP ;  /* 0x0000000000007918 */ /* 0x000fc00000000000 */
        /* <DEDUP_REMOVED lines=13> */
.L_x_1:


//--------------------- .nv.global.init           --------------------------
	.section	.nv.global.init,"aw",@progbits
.nv.global.init:
	.type		_$_str,@object
	.size		_$_str,(_$_str_$_2 - _$_str)
_$_str:
        /*0000*/ 	.byte	0x5f, 0x5f, 0x43, 0x55, 0x44, 0x41, 0x5f, 0x46, 0x54, 0x5a, 0x00
	.type		_$_str_$_2,@object
	.size		_$_str_$_2,(.L_1 - _$_str_$_2)
_$_str_$_2:
        /*000b*/ 	.byte	0x5f, 0x5f, 0x43, 0x55, 0x44, 0x41, 0x5f, 0x50, 0x52, 0x45, 0x43, 0x5f, 0x53, 0x51, 0x52, 0x54
        /*001b*/ 	.byte	0x00
.L_1:


//--------------------- .nv.constant0.triton_poi_fused__native_batch_norm_legit_no_training__prelu_kernel_7 --------------------------
	.section	.nv.constant0.triton_poi_fused__native_batch_norm_legit_no_training__prelu_kernel_7,"a",@progbits
	.sectionflags	@""
	.align	4
.nv.constant0.triton_poi_fused__native_batch_norm_legit_no_training__prelu_kernel_7:
	.zero		588
